//
// Generated by NVIDIA NVVM Compiler
//
// Compiler Build ID: CL-36424714
// Cuda compilation tools, release 13.0, V13.0.88
// Based on NVVM 20.0.0
//

.version 9.0
.target sm_100
.address_size 64

	// .globl	_Z6kerneljPKjPj

.visible .entry _Z6kerneljPKjPj(
	.param .u32 _Z6kerneljPKjPj_param_0,
	.param .u64 .ptr .align 1 _Z6kerneljPKjPj_param_1,
	.param .u64 .ptr .align 1 _Z6kerneljPKjPj_param_2
)
{
	.reg .pred 	%p<7>;
	.reg .b32 	%r<20>;
	.reg .b64 	%rd<11>;

	ld.param.u32 	%r8, [_Z6kerneljPKjPj_param_0];
	ld.param.u64 	%rd1, [_Z6kerneljPKjPj_param_1];
	ld.param.u64 	%rd2, [_Z6kerneljPKjPj_param_2];
	mov.u32 	%r9, %tid.x;
	mov.u32 	%r10, %ctaid.x;
	mov.u32 	%r11, %ntid.x;
	mad.lo.s32 	%r1, %r10, %r11, %r9;
	mov.u32 	%r12, %tid.y;
	mov.u32 	%r13, %ctaid.y;
	mov.u32 	%r14, %ntid.y;
	mad.lo.s32 	%r2, %r13, %r14, %r12;
	setp.ge.u32 	%p1, %r1, %r8;
	setp.ge.u32 	%p2, %r2, %r1;
	or.pred  	%p3, %p1, %p2;
	@%p3 bra 	$L__BB0_5;
	cvta.to.global.u64 	%rd3, %rd1;
	mul.wide.u32 	%rd4, %r1, 4;
	add.s64 	%rd5, %rd3, %rd4;
	ld.global.u32 	%r19, [%rd5];
	mul.wide.u32 	%rd6, %r2, 4;
	add.s64 	%rd7, %rd3, %rd6;
	ld.global.u32 	%r18, [%rd7];
	min.u32 	%r16, %r19, %r18;
	setp.lt.u32 	%p4, %r16, 2;
	@%p4 bra 	$L__BB0_5;
$L__BB0_2:
	mov.u32 	%r5, %r18;
	rem.u32 	%r18, %r19, %r5;
	setp.ne.s32 	%p5, %r18, 0;
	mov.u32 	%r19, %r5;
	@%p5 bra 	$L__BB0_2;
	setp.eq.s32 	%p6, %r5, 1;
	@%p6 bra 	$L__BB0_5;
	cvta.to.global.u64 	%rd8, %rd2;
	add.s64 	%rd10, %rd8, %rd4;
	atom.global.add.u32 	%r17, [%rd10], 1;
$L__BB0_5:
	ret;

}


// ===== COMPILED SASS (sm_100) =====

	.target	sm_100

	.elftype	@"ET_EXEC"


//--------------------- .note.nv.tkinfo           --------------------------
	.section	.note.nv.tkinfo,"",@"SHT_NOTE"
	.sectionflags	@"SHF_NOTE_NV_TKINFO"
	.tkinfo
        /*0018*/ 	.word	0x00000002
        /*0030*/ 	.string	""
        /*0030*/ 	.string	"ptxas"
        /*0030*/ 	.string	"Cuda compilation tools, release 13.0, V13.0.88"
        /*0030*/ 	.string	"Build cuda_13.0.r13.0/compiler.36424714_0"
        /*0030*/ 	.string	"-arch sm_100 -m 64 "



//--------------------- .note.nv.cuinfo           --------------------------
	.section	.note.nv.cuinfo,"",@"SHT_NOTE"
	.sectionflags	@"SHF_NOTE_NV_CUINFO"
        /*0018*/ 	.short	0x0002
        /*001a*/ 	.short	0x0064
        /*001c*/ 	.short	0x0082
	.zero		2


//--------------------- .nv.info                  --------------------------
	.section	.nv.info,"",@"SHT_CUDA_INFO"
	.align	4


	//----- nvinfo : EIATTR_REGCOUNT
	.align		4
        /*0000*/ 	.byte	0x04, 0x2f
        /*0002*/ 	.short	(.L_1 - .L_0)
	.align		4
.L_0:
        /*0004*/ 	.word	index@(_Z6kerneljPKjPj)
        /*0008*/ 	.word	0x0000000b


	//----- nvinfo : EIATTR_FRAME_SIZE
	.align		4
.L_1:
        /*000c*/ 	.byte	0x04, 0x11
        /*000e*/ 	.short	(.L_3 - .L_2)
	.align		4
.L_2:
        /*0010*/ 	.word	index@(_Z6kerneljPKjPj)
        /*0014*/ 	.word	0x00000000


	//----- nvinfo : EIATTR_MIN_STACK_SIZE
	.align		4
.L_3:
        /*0018*/ 	.byte	0x04, 0x12
        /*001a*/ 	.short	(.L_5 - .L_4)
	.align		4
.L_4:
        /*001c*/ 	.word	index@(_Z6kerneljPKjPj)
        /*0020*/ 	.word	0x00000000
.L_5:


//--------------------- .nv.compat                --------------------------
	.section	.nv.compat,"",@"SHT_CUDA_COMPAT_INFO"
	.align	4
        /*0000*/ 	.byte	0x02, 0x09, 0x00, 0x00, 0x02, 0x02, 0x01, 0x00, 0x02, 0x05, 0x05, 0x00, 0x03, 0x07, 0x01, 0x01
        /*0010*/ 	.byte	0x02, 0x03, 0x00, 0x00, 0x02, 0x06, 0x01, 0x00, 0x04, 0x0b, 0x08, 0x00, 0x09, 0x00, 0x00, 0x00
        /*0020*/ 	.byte	0x00, 0x00, 0x00, 0x00


//--------------------- .nv.info._Z6kerneljPKjPj  --------------------------
	.section	.nv.info._Z6kerneljPKjPj,"",@"SHT_CUDA_INFO"
	.sectionflags	@""
	.align	4


	//----- nvinfo : EIATTR_CUDA_API_VERSION
	.align		4
        /*0000*/ 	.byte	0x04, 0x37
        /*0002*/ 	.short	(.L_7 - .L_6)
.L_6:
        /*0004*/ 	.word	0x00000082


	//----- nvinfo : EIATTR_KPARAM_INFO
	.align		4
.L_7:
        /*0008*/ 	.byte	0x04, 0x17
        /*000a*/ 	.short	(.L_9 - .L_8)
.L_8:
        /*000c*/ 	.word	0x00000000
        /*0010*/ 	.short	0x0002
        /*0012*/ 	.short	0x0010
        /*0014*/ 	.byte	0x00, 0xf5, 0x21, 0x00


	//----- nvinfo : EIATTR_KPARAM_INFO
	.align		4
.L_9:
        /*0018*/ 	.byte	0x04, 0x17
        /*001a*/ 	.short	(.L_11 - .L_10)
.L_10:
        /*001c*/ 	.word	0x00000000
        /*0020*/ 	.short	0x0001
        /*0022*/ 	.short	0x0008
        /*0024*/ 	.byte	0x00, 0xf5, 0x21, 0x00


	//----- nvinfo : EIATTR_KPARAM_INFO
	.align		4
.L_11:
        /*0028*/ 	.byte	0x04, 0x17
        /*002a*/ 	.short	(.L_13 - .L_12)
.L_12:
        /*002c*/ 	.word	0x00000000
        /*0030*/ 	.short	0x0000
        /*0032*/ 	.short	0x0000
        /*0034*/ 	.byte	0x00, 0xf0, 0x11, 0x00


	//----- nvinfo : EIATTR_SPARSE_MMA_MASK
	.align		4
.L_13:
        /*0038*/ 	.byte	0x03, 0x50
        /*003a*/ 	.short	0x0000


	//----- nvinfo : EIATTR_MAXREG_COUNT
	.align		4
        /*003c*/ 	.byte	0x03, 0x1b
        /*003e*/ 	.short	0x00ff


	//----- nvinfo : EIATTR_MERCURY_ISA_VERSION
	.align		4
        /*0040*/ 	.byte	0x03, 0x5f
        /*0042*/ 	.short	0x0101


	//----- nvinfo : EIATTR_VRC_CTA_INIT_COUNT
	.align		4
        /*0044*/ 	.byte	0x02, 0x4a
	.zero		1
	.zero		1


	//----- nvinfo : EIATTR_EXIT_INSTR_OFFSETS
	.align		4
        /*0048*/ 	.byte	0x04, 0x1c
        /*004a*/ 	.short	(.L_15 - .L_14)


	//   ....[0]....
.L_14:
        /*004c*/ 	.word	0x000000c0


	//   ....[1]....
        /*0050*/ 	.word	0x00000150


	//   ....[2]....
        /*0054*/ 	.word	0x000002f0


	//   ....[3]....
        /*0058*/ 	.word	0x00000340


	//----- nvinfo : EIATTR_CRS_STACK_SIZE
	.align		4
.L_15:
        /*005c*/ 	.byte	0x04, 0x1e
        /*005e*/ 	.short	(.L_17 - .L_16)
.L_16:
        /*0060*/ 	.word	0x00000000


	//----- nvinfo : EIATTR_CBANK_PARAM_SIZE
	.align		4
.L_17:
        /*0064*/ 	.byte	0x03, 0x19
        /*0066*/ 	.short	0x0018


	//----- nvinfo : EIATTR_PARAM_CBANK
	.align		4
        /*0068*/ 	.byte	0x04, 0x0a
        /*006a*/ 	.short	(.L_19 - .L_18)
	.align		4
.L_18:
        /*006c*/ 	.word	index@(.nv.constant0._Z6kerneljPKjPj)
        /*0070*/ 	.short	0x0380
        /*0072*/ 	.short	0x0018


	//----- nvinfo : EIATTR_SW_WAR
	.align		4
.L_19:
        /*0074*/ 	.byte	0x04, 0x36
        /*0076*/ 	.short	(.L_21 - .L_20)
.L_20:
        /*0078*/ 	.word	0x00000008
.L_21:


//--------------------- .nv.callgraph             --------------------------
	.section	.nv.callgraph,"",@"SHT_CUDA_CALLGRAPH"
	.align	4
	.sectionentsize	8
	.align		4
        /*0000*/ 	.word	0x00000000
	.align		4
        /*0004*/ 	.word	0xffffffff
	.align		4
        /*0008*/ 	.word	0x00000000
	.align		4
        /*000c*/ 	.word	0xfffffffe
	.align		4
        /*0010*/ 	.word	0x00000000
	.align		4
        /*0014*/ 	.word	0xfffffffd
	.align		4
        /*0018*/ 	.word	0x00000000
	.align		4
        /*001c*/ 	.word	0xfffffffc


//--------------------- .text._Z6kerneljPKjPj     --------------------------
	.section	.text._Z6kerneljPKjPj,"ax",@progbits
	.align	128
        .global         _Z6kerneljPKjPj
        .type           _Z6kerneljPKjPj,@function
        .size           _Z6kerneljPKjPj,(.L_x_3 - _Z6kerneljPKjPj)
        .other          _Z6kerneljPKjPj,@"STO_CUDA_ENTRY STV_DEFAULT"
_Z6kerneljPKjPj:
.text._Z6kerneljPKjPj:
[----:B------:R-:W-:Y:S01]  /*0000*/  LDC R1, c[0x0][0x37c] ;  /* 0x0000df00ff017b82 */ /* 0x000fe20000000800 */
[----:B------:R-:W0:Y:S07]  /*0010*/  S2R R0, SR_TID.X ;  /* 0x0000000000007919 */ /* 0x000e2e0000002100 */
[----:B------:R-:W0:Y:S01]  /*0020*/  LDC R3, c[0x0][0x360] ;  /* 0x0000d800ff037b82 */ /* 0x000e220000000800 */
[----:B------:R-:W1:Y:S01]  /*0030*/  LDCU UR6, c[0x0][0x380] ;  /* 0x00007000ff0677ac */ /* 0x000e620008000800 */
[----:B------:R-:W2:Y:S06]  /*0040*/  S2R R7, SR_TID.Y ;  /* 0x0000000000077919 */ /* 0x000eac0000002200 */
[----:B------:R-:W0:Y:S08]  /*0050*/  S2UR UR4, SR_CTAID.X ;  /* 0x00000000000479c3 */ /* 0x000e300000002500 */
[----:B------:R-:W2:Y:S08]  /*0060*/  S2UR UR5, SR_CTAID.Y ;  /* 0x00000000000579c3 */ /* 0x000eb00000002600 */
[----:B------:R-:W2:Y:S01]  /*0070*/  LDC R2, c[0x0][0x364] ;  /* 0x0000d900ff027b82 */ /* 0x000ea20000000800 */
[----:B0-----:R-:W-:-:S02]  /*0080*/  IMAD R0, R3, UR4, R0 ;  /* 0x0000000403007c24 */ /* 0x001fc4000f8e0200 */
[----:B--2---:R-:W-:-:S05]  /*0090*/  IMAD R7, R2, UR5, R7 ;  /* 0x0000000502077c24 */ /* 0x004fca000f8e0207 */
[----:B------:R-:W-:-:S04]  /*00a0*/  ISETP.GE.U32.AND P0, PT, R7, R0, PT ;  /* 0x000000000700720c */ /* 0x000fc80003f06070 */
[----:B-1----:R-:W-:-:S13]  /*00b0*/  ISETP.GE.U32.OR P0, PT, R0, UR6, P0 ;  /* 0x0000000600007c0c */ /* 0x002fda0008706470 */
[----:B------:R-:W-:Y:S05]  /*00c0*/  @P0 EXIT ;  /* 0x000000000000094d */ /* 0x000fea0003800000 */
[----:B------:R-:W0:Y:S01]  /*00d0*/  LDC.64 R4, c[0x0][0x388] ;  /* 0x0000e200ff047b82 */ /* 0x000e220000000a00 */
[----:B------:R-:W1:Y:S01]  /*00e0*/  LDCU.64 UR4, c[0x0][0x358] ;  /* 0x00006b00ff0477ac */ /* 0x000e620008000a00 */
[----:B0-----:R-:W-:-:S04]  /*00f0*/  IMAD.WIDE.U32 R2, R0, 0x4, R4 ;  /* 0x0000000400027825 */ /* 0x001fc800078e0004 */
[----:B------:R-:W-:Y:S02]  /*0100*/  IMAD.WIDE.U32 R4, R7, 0x4, R4 ;  /* 0x0000000407047825 */ /* 0x000fe400078e0004 */
[----:B-1----:R-:W2:Y:S04]  /*0110*/  LDG.E R2, desc[UR4][R2.64] ;  /* 0x0000000402027981 */ /* 0x002ea8000c1e1900 */
[----:B------:R-:W2:Y:S02]  /*0120*/  LDG.E R5, desc[UR4][R4.64] ;  /* 0x0000000404057981 */ /* 0x000ea4000c1e1900 */
[----:B--2---:R-:W-:-:S04]  /*0130*/  VIMNMX.U32 R6, PT, PT, R2, R5, PT ;  /* 0x0000000502067248 */ /* 0x004fc80003fe0000 */
[----:B------:R-:W-:-:S13]  /*0140*/  ISETP.GE.U32.AND P0, PT, R6, 0x2, PT ;  /* 0x000000020600780c */ /* 0x000fda0003f06070 */
[----:B------:R-:W-:Y:S05]  /*0150*/  @!P0 EXIT ;  /* 0x000000000000894d */ /* 0x000fea0003800000 */
[----:B------:R-:W-:Y:S01]  /*0160*/  BSSY.RECONVERGENT B0, `(.L_x_0) ;  /* 0x0000017000007945 */ /* 0x000fe20003800200 */
[----:B------:R-:W-:-:S07]  /*0170*/  IMAD.MOV.U32 R4, RZ, RZ, R2 ;  /* 0x000000ffff047224 */ /* 0x000fce00078e0002 */
.L_x_1:
[----:B------:R-:W0:Y:S01]  /*0180*/  I2F.U32.RP R6, R5 ;  /* 0x0000000500067306 */ /* 0x000e220000209000 */
[----:B------:R-:W-:-:S07]  /*0190*/  ISETP.NE.U32.AND P1, PT, R5, RZ, PT ;  /* 0x000000ff0500720c */ /* 0x000fce0003f25070 */
[----:B0-----:R-:W0:Y:S02]  /*01a0*/  MUFU.RCP R6, R6 ;  /* 0x0000000600067308 */ /* 0x001e240000001000 */
[----:B0-----:R-:W-:-:S06]  /*01b0*/  VIADD R2, R6, 0xffffffe ;  /* 0x0ffffffe06027836 */ /* 0x001fcc0000000000 */
[----:B------:R0:W1:Y:S02]  /*01c0*/  F2I.FTZ.U32.TRUNC.NTZ R3, R2 ;  /* 0x0000000200037305 */ /* 0x000064000021f000 */
[----:B0-----:R-:W-:Y:S01]  /*01d0*/  IMAD.MOV.U32 R2, RZ, RZ, RZ ;  /* 0x000000ffff027224 */ /* 0x001fe200078e00ff */
[----:B-1----:R-:W-:-:S05]  /*01e0*/  IADD3 R8, PT, PT, RZ, -R3, RZ ;  /* 0x80000003ff087210 */ /* 0x002fca0007ffe0ff */
[----:B------:R-:W-:-:S04]  /*01f0*/  IMAD R7, R8, R5, RZ ;  /* 0x0000000508077224 */ /* 0x000fc800078e02ff */
[----:B------:R-:W-:-:S06]  /*0200*/  IMAD.HI.U32 R3, R3, R7, R2 ;  /* 0x0000000703037227 */ /* 0x000fcc00078e0002 */
[----:B------:R-:W-:-:S05]  /*0210*/  IMAD.HI.U32 R3, R3, R4, RZ ;  /* 0x0000000403037227 */ /* 0x000fca00078e00ff */
[----:B------:R-:W-:-:S05]  /*0220*/  IADD3 R3, PT, PT, -R3, RZ, RZ ;  /* 0x000000ff03037210 */ /* 0x000fca0007ffe1ff */
[----:B------:R-:W-:Y:S02]  /*0230*/  IMAD R8, R5, R3, R4 ;  /* 0x0000000305087224 */ /* 0x000fe400078e0204 */
[----:B------:R-:W-:-:S03]  /*0240*/  IMAD.MOV.U32 R4, RZ, RZ, R5 ;  /* 0x000000ffff047224 */ /* 0x000fc600078e0005 */
[----:B------:R-:W-:-:S13]  /*0250*/  ISETP.GE.U32.AND P0, PT, R8, R5, PT ;  /* 0x000000050800720c */ /* 0x000fda0003f06070 */
[----:B------:R-:W-:-:S05]  /*0260*/  @P0 IMAD.IADD R8, R8, 0x1, -R5 ;  /* 0x0000000108080824 */ /* 0x000fca00078e0a05 */
[----:B------:R-:W-:-:S13]  /*0270*/  ISETP.GE.U32.AND P0, PT, R8, R5, PT ;  /* 0x000000050800720c */ /* 0x000fda0003f06070 */
[-C--:B------:R-:W-:Y:S02]  /*0280*/  @P0 IADD3 R8, PT, PT, R8, -R5.reuse, RZ ;  /* 0x8000000508080210 */ /* 0x080fe40007ffe0ff */
[----:B------:R-:W-:-:S04]  /*0290*/  @!P1 LOP3.LUT R8, RZ, R5, RZ, 0x33, !PT ;  /* 0x00000005ff089212 */ /* 0x000fc800078e33ff */
[----:B------:R-:W-:Y:S02]  /*02a0*/  ISETP.NE.AND P0, PT, R8, RZ, PT ;  /* 0x000000ff0800720c */ /* 0x000fe40003f05270 */
[----:B------:R-:W-:-:S11]  /*02b0*/  MOV R5, R8 ;  /* 0x0000000800057202 */ /* 0x000fd60000000f00 */
[----:B------:R-:W-:Y:S05]  /*02c0*/  @P0 BRA `(.L_x_1) ;  /* 0xfffffffc00ac0947 */ /* 0x000fea000383ffff */
[----:B------:R-:W-:Y:S05]  /*02d0*/  BSYNC.RECONVERGENT B0 ;  /* 0x0000000000007941 */ /* 0x000fea0003800200 */
.L_x_0:
[----:B------:R-:W-:-:S13]  /*02e0*/  ISETP.NE.AND P0, PT, R4, 0x1, PT ;  /* 0x000000010400780c */ /* 0x000fda0003f05270 */
[----:B------:R-:W-:Y:S05]  /*02f0*/  @!P0 EXIT ;  /* 0x000000000000894d */ /* 0x000fea0003800000 */
[----:B------:R-:W0:Y:S01]  /*0300*/  LDC.64 R2, c[0x0][0x390] ;  /* 0x0000e400ff027b82 */ /* 0x000e220000000a00 */
[----:B------:R-:W-:Y:S02]  /*0310*/  HFMA2 R5, -RZ, RZ, 0, 5.9604644775390625e-08 ;  /* 0x00000001ff057431 */ /* 0x000fe400000001ff */
[----:B0-----:R-:W-:-:S05]  /*0320*/  IMAD.WIDE.U32 R2, R0, 0x4, R2 ;  /* 0x0000000400027825 */ /* 0x001fca00078e0002 */
[----:B------:R-:W-:Y:S01]  /*0330*/  REDG.E.ADD.STRONG.GPU desc[UR4][R2.64], R5 ;  /* 0x000000050200798e */ /* 0x000fe2000c12e104 */
[----:B------:R-:W-:Y:S05]  /*0340*/  EXIT ;  /* 0x000000000000794d */ /* 0x000fea0003800000 */
.L_x_2:
[----:B------:R-:W-:-:S00]  /*0350*/  BRA `(.L_x_2) ;  /* 0xfffffffc00fc7947 */ /* 0x000fc0000383ffff */
[----:B------:R-:W-:-:S00]  /*0360*/  NOP ;  /* 0x0000000000007918 */ /* 0x000fc00000000000 */
        /* <DEDUP_REMOVED lines=9> */
.L_x_3:


//--------------------- .nv.shared.reserved.0     --------------------------
	.section	.nv.shared.reserved.0,"aw",@nobits
	.weak		__nv_reservedSMEM_offset_0_alias
	.size		__nv_reservedSMEM_offset_0_alias, 0, 64
	.other		__nv_reservedSMEM_offset_0_alias,@"STO_CUDA_RESERVED_SHARED STV_DEFAULT"
__nv_reservedSMEM_offset_0_alias:
	.zero		0
	.zero		64


//--------------------- .nv.constant0._Z6kerneljPKjPj --------------------------
	.section	.nv.constant0._Z6kerneljPKjPj,"a",@progbits
	.sectionflags	@""
	.align	4
.nv.constant0._Z6kerneljPKjPj:
	.zero		920


//--------------------- SYMBOLS --------------------------

	.type		.nv.reservedSmem.offset0,@object
	.size		.nv.reservedSmem.offset0,0x4
